//
// Generated by NVIDIA NVVM Compiler
//
// Compiler Build ID: CL-36424714
// Cuda compilation tools, release 13.0, V13.0.88
// Based on NVVM 20.0.0
//

.version 9.0
.target sm_100
.address_size 64

	// .globl	_Z16printThreadIndexPfii
.extern .func  (.param .b32 func_retval0) vprintf
(
	.param .b64 vprintf_param_0,
	.param .b64 vprintf_param_1
)
;
.global .align 1 .b8 $str[86] = {116, 104, 114, 101, 97, 100, 32, 105, 100, 32, 40, 37, 100, 44, 32, 37, 100, 41, 32, 98, 108, 111, 99, 107, 32, 105, 100, 32, 40, 37, 100, 44, 32, 37, 100, 41, 32, 99, 111, 111, 114, 100, 105, 110, 97, 116, 101, 32, 40, 37, 100, 44, 32, 37, 100, 41, 32, 103, 108, 111, 98, 97, 108, 32, 105, 110, 100, 101, 120, 32, 37, 50, 100, 32, 105, 118, 97, 108, 32, 37, 50, 46, 49, 102, 10};

.visible .entry _Z16printThreadIndexPfii(
	.param .u64 .ptr .align 1 _Z16printThreadIndexPfii_param_0,
	.param .u32 _Z16printThreadIndexPfii_param_1,
	.param .u32 _Z16printThreadIndexPfii_param_2
)
{
	.local .align 8 .b8 	__local_depot0[40];
	.reg .b64 	%SP;
	.reg .b64 	%SPL;
	.reg .b32 	%r<13>;
	.reg .b32 	%f<2>;
	.reg .b64 	%rd<9>;
	.reg .b64 	%fd<2>;

	mov.u64 	%SPL, __local_depot0;
	cvta.local.u64 	%SP, %SPL;
	ld.param.u64 	%rd1, [_Z16printThreadIndexPfii_param_0];
	ld.param.u32 	%r1, [_Z16printThreadIndexPfii_param_2];
	cvta.to.global.u64 	%rd2, %rd1;
	add.u64 	%rd3, %SP, 0;
	add.u64 	%rd4, %SPL, 0;
	mov.u32 	%r2, %tid.x;
	mov.u32 	%r3, %ctaid.x;
	mov.u32 	%r4, %ntid.x;
	mad.lo.s32 	%r5, %r3, %r4, %r2;
	mov.u32 	%r6, %tid.y;
	mov.u32 	%r7, %ctaid.y;
	mov.u32 	%r8, %ntid.y;
	mad.lo.s32 	%r9, %r7, %r8, %r6;
	mad.lo.s32 	%r10, %r1, %r9, %r5;
	mul.wide.s32 	%rd5, %r10, 4;
	add.s64 	%rd6, %rd2, %rd5;
	ld.global.f32 	%f1, [%rd6];
	cvt.f64.f32 	%fd1, %f1;
	st.local.v2.u32 	[%rd4], {%r2, %r6};
	st.local.v2.u32 	[%rd4+8], {%r3, %r7};
	st.local.v2.u32 	[%rd4+16], {%r5, %r9};
	st.local.u32 	[%rd4+24], %r10;
	st.local.f64 	[%rd4+32], %fd1;
	mov.u64 	%rd7, $str;
	cvta.global.u64 	%rd8, %rd7;
	{ // callseq 0, 0
	.param .b64 param0;
	st.param.b64 	[param0], %rd8;
	.param .b64 param1;
	st.param.b64 	[param1], %rd3;
	.param .b32 retval0;
	call.uni (retval0), 
	vprintf, 
	(
	param0, 
	param1
	);
	ld.param.b32 	%r11, [retval0];
	} // callseq 0
	ret;

}


// ===== COMPILED SASS (sm_100) =====

	.target	sm_100

	.elftype	@"ET_EXEC"


//--------------------- .note.nv.tkinfo           --------------------------
	.section	.note.nv.tkinfo,"",@"SHT_NOTE"
	.sectionflags	@"SHF_NOTE_NV_TKINFO"
	.tkinfo
        /*0018*/ 	.word	0x00000002
        /*0030*/ 	.string	""
        /*0030*/ 	.string	"ptxas"
        /*0030*/ 	.string	"Cuda compilation tools, release 13.0, V13.0.88"
        /*0030*/ 	.string	"Build cuda_13.0.r13.0/compiler.36424714_0"
        /*0030*/ 	.string	"-arch sm_100 -m 64 "



//--------------------- .note.nv.cuinfo           --------------------------
	.section	.note.nv.cuinfo,"",@"SHT_NOTE"
	.sectionflags	@"SHF_NOTE_NV_CUINFO"
        /*0018*/ 	.short	0x0002
        /*001a*/ 	.short	0x0064
        /*001c*/ 	.short	0x0082
	.zero		2


//--------------------- .nv.info                  --------------------------
	.section	.nv.info,"",@"SHT_CUDA_INFO"
	.align	4


	//----- nvinfo : EIATTR_REGCOUNT
	.align		4
        /*0000*/ 	.byte	0x04, 0x2f
        /*0002*/ 	.short	(.L_2 - .L_1)
	.align		4
.L_1:
        /*0004*/ 	.word	index@(_Z16printThreadIndexPfii)
        /*0008*/ 	.word	0x00000018


	//----- nvinfo : EIATTR_FRAME_SIZE
	.align		4
.L_2:
        /*000c*/ 	.byte	0x04, 0x11
        /*000e*/ 	.short	(.L_4 - .L_3)
	.align		4
.L_3:
        /*0010*/ 	.word	index@(_Z16printThreadIndexPfii)
        /*0014*/ 	.word	0x00000028


	//----- nvinfo : EIATTR_MIN_STACK_SIZE
	.align		4
.L_4:
        /*0018*/ 	.byte	0x04, 0x12
        /*001a*/ 	.short	(.L_6 - .L_5)
	.align		4
.L_5:
        /*001c*/ 	.word	index@(_Z16printThreadIndexPfii)
        /*0020*/ 	.word	0x00000028
.L_6:


//--------------------- .nv.compat                --------------------------
	.section	.nv.compat,"",@"SHT_CUDA_COMPAT_INFO"
	.align	4
        /*0000*/ 	.byte	0x02, 0x09, 0x00, 0x00, 0x02, 0x02, 0x01, 0x00, 0x02, 0x05, 0x05, 0x00, 0x03, 0x07, 0x01, 0x01
        /*0010*/ 	.byte	0x02, 0x03, 0x00, 0x00, 0x02, 0x06, 0x01, 0x00, 0x04, 0x0b, 0x08, 0x00, 0x09, 0x00, 0x00, 0x00
        /*0020*/ 	.byte	0x00, 0x00, 0x00, 0x00


//--------------------- .nv.info._Z16printThreadIndexPfii --------------------------
	.section	.nv.info._Z16printThreadIndexPfii,"",@"SHT_CUDA_INFO"
	.sectionflags	@""
	.align	4


	//----- nvinfo : EIATTR_CUDA_API_VERSION
	.align		4
        /*0000*/ 	.byte	0x04, 0x37
        /*0002*/ 	.short	(.L_8 - .L_7)
.L_7:
        /*0004*/ 	.word	0x00000082


	//----- nvinfo : EIATTR_KPARAM_INFO
	.align		4
.L_8:
        /*0008*/ 	.byte	0x04, 0x17
        /*000a*/ 	.short	(.L_10 - .L_9)
.L_9:
        /*000c*/ 	.word	0x00000000
        /*0010*/ 	.short	0x0002
        /*0012*/ 	.short	0x000c
        /*0014*/ 	.byte	0x00, 0xf0, 0x11, 0x00


	//----- nvinfo : EIATTR_KPARAM_INFO
	.align		4
.L_10:
        /*0018*/ 	.byte	0x04, 0x17
        /*001a*/ 	.short	(.L_12 - .L_11)
.L_11:
        /*001c*/ 	.word	0x00000000
        /*0020*/ 	.short	0x0001
        /*0022*/ 	.short	0x0008
        /*0024*/ 	.byte	0x00, 0xf0, 0x11, 0x00


	//----- nvinfo : EIATTR_KPARAM_INFO
	.align		4
.L_12:
        /*0028*/ 	.byte	0x04, 0x17
        /*002a*/ 	.short	(.L_14 - .L_13)
.L_13:
        /*002c*/ 	.word	0x00000000
        /*0030*/ 	.short	0x0000
        /*0032*/ 	.short	0x0000
        /*0034*/ 	.byte	0x00, 0xf5, 0x21, 0x00


	//----- nvinfo : EIATTR_SPARSE_MMA_MASK
	.align		4
.L_14:
        /*0038*/ 	.byte	0x03, 0x50
        /*003a*/ 	.short	0x0000


	//----- nvinfo : EIATTR_MAXREG_COUNT
	.align		4
        /*003c*/ 	.byte	0x03, 0x1b
        /*003e*/ 	.short	0x00ff


	//----- nvinfo : EIATTR_EXTERNS
	.align		4
        /*0040*/ 	.byte	0x04, 0x0f
        /*0042*/ 	.short	(.L_16 - .L_15)


	//   ....[0]....
	.align		4
.L_15:
        /*0044*/ 	.word	index@(vprintf)


	//----- nvinfo : EIATTR_MERCURY_ISA_VERSION
	.align		4
.L_16:
        /*0048*/ 	.byte	0x03, 0x5f
        /*004a*/ 	.short	0x0101


	//----- nvinfo : EIATTR_VRC_CTA_INIT_COUNT
	.align		4
        /*004c*/ 	.byte	0x02, 0x4a
	.zero		1
	.zero		1


	//----- nvinfo : EIATTR_SYSCALL_OFFSETS
	.align		4
        /*0050*/ 	.byte	0x04, 0x46
        /*0052*/ 	.short	(.L_18 - .L_17)


	//   ....[0]....
.L_17:
        /*0054*/ 	.word	0x00000200


	//----- nvinfo : EIATTR_EXIT_INSTR_OFFSETS
	.align		4
.L_18:
        /*0058*/ 	.byte	0x04, 0x1c
        /*005a*/ 	.short	(.L_20 - .L_19)


	//   ....[0]....
.L_19:
        /*005c*/ 	.word	0x00000210


	//----- nvinfo : EIATTR_CBANK_PARAM_SIZE
	.align		4
.L_20:
        /*0060*/ 	.byte	0x03, 0x19
        /*0062*/ 	.short	0x0010


	//----- nvinfo : EIATTR_PARAM_CBANK
	.align		4
        /*0064*/ 	.byte	0x04, 0x0a
        /*0066*/ 	.short	(.L_22 - .L_21)
	.align		4
.L_21:
        /*0068*/ 	.word	index@(.nv.constant0._Z16printThreadIndexPfii)
        /*006c*/ 	.short	0x0380
        /*006e*/ 	.short	0x0010


	//----- nvinfo : EIATTR_SW_WAR
	.align		4
.L_22:
        /*0070*/ 	.byte	0x04, 0x36
        /*0072*/ 	.short	(.L_24 - .L_23)
.L_23:
        /*0074*/ 	.word	0x00000008
.L_24:


//--------------------- .nv.callgraph             --------------------------
	.section	.nv.callgraph,"",@"SHT_CUDA_CALLGRAPH"
	.align	4
	.sectionentsize	8
	.align		4
        /*0000*/ 	.word	0x00000000
	.align		4
        /*0004*/ 	.word	0xffffffff
	.align		4
        /*0008*/ 	.word	index@(_Z16printThreadIndexPfii)
	.align		4
        /*000c*/ 	.word	index@(vprintf)
	.align		4
        /*0010*/ 	.word	0x00000000
	.align		4
        /*0014*/ 	.word	0xfffffffe
	.align		4
        /*0018*/ 	.word	0x00000000
	.align		4
        /*001c*/ 	.word	0xfffffffd
	.align		4
        /*0020*/ 	.word	0x00000000
	.align		4
        /*0024*/ 	.word	0xfffffffc


//--------------------- .nv.constant4             --------------------------
	.section	.nv.constant4,"a",@progbits
	.align	8
	.align		8
.nv.constant4:
        /*0000*/ 	.dword	vprintf
	.align		8
        /*0008*/ 	.dword	$str


//--------------------- .text._Z16printThreadIndexPfii --------------------------
	.section	.text._Z16printThreadIndexPfii,"ax",@progbits
	.align	128
        .global         _Z16printThreadIndexPfii
        .type           _Z16printThreadIndexPfii,@function
        .size           _Z16printThreadIndexPfii,(.L_x_2 - _Z16printThreadIndexPfii)
        .other          _Z16printThreadIndexPfii,@"STO_CUDA_ENTRY STV_DEFAULT"
_Z16printThreadIndexPfii:
.text._Z16printThreadIndexPfii:
[----:B------:R-:W0:Y:S01]  /*0000*/  LDC R1, c[0x0][0x37c] ;  /* 0x0000df00ff017b82 */ /* 0x000e220000000800 */
[----:B------:R-:W1:Y:S01]  /*0010*/  S2R R12, SR_TID.X ;  /* 0x00000000000c7919 */ /* 0x000e620000002100 */
[----:B------:R-:W2:Y:S06]  /*0020*/  LDCU UR6, c[0x0][0x2fc] ;  /* 0x00005f80ff0677ac */ /* 0x000eac0008000800 */
[----:B------:R-:W3:Y:S01]  /*0030*/  LDC.64 R4, c[0x0][0x380] ;  /* 0x0000e000ff047b82 */ /* 0x000ee20000000a00 */
[----:B0-----:R-:W-:Y:S01]  /*0040*/  IADD3 R1, PT, PT, R1, -0x28, RZ ;  /* 0xffffffd801017810 */ /* 0x001fe20007ffe0ff */
[----:B------:R-:W0:Y:S01]  /*0050*/  S2R R13, SR_TID.Y ;  /* 0x00000000000d7919 */ /* 0x000e220000002200 */
[----:B------:R-:W1:Y:S01]  /*0060*/  LDCU UR7, c[0x0][0x360] ;  /* 0x00006c00ff0777ac */ /* 0x000e620008000800 */
[----:B------:R-:W1:Y:S01]  /*0070*/  S2R R14, SR_CTAID.X ;  /* 0x00000000000e7919 */ /* 0x000e620000002500 */
[----:B------:R-:W0:Y:S01]  /*0080*/  LDCU UR8, c[0x0][0x364] ;  /* 0x00006c80ff0877ac */ /* 0x000e220008000800 */
[----:B------:R-:W0:Y:S01]  /*0090*/  S2R R15, SR_CTAID.Y ;  /* 0x00000000000f7919 */ /* 0x000e220000002600 */
[----:B------:R-:W4:Y:S01]  /*00a0*/  LDCU UR9, c[0x0][0x38c] ;  /* 0x00007180ff0977ac */ /* 0x000f220008000800 */
[----:B------:R-:W5:Y:S01]  /*00b0*/  LDCU.64 UR4, c[0x0][0x358] ;  /* 0x00006b00ff0477ac */ /* 0x000f620008000a00 */
[----:B-1----:R-:W-:-:S02]  /*00c0*/  IMAD R2, R14, UR7, R12 ;  /* 0x000000070e027c24 */ /* 0x002fc4000f8e020c */
[----:B0-----:R-:W-:-:S04]  /*00d0*/  IMAD R3, R15, UR8, R13 ;  /* 0x000000080f037c24 */ /* 0x001fc8000f8e020d */
[----:B----4-:R-:W-:Y:S01]  /*00e0*/  IMAD R0, R3, UR9, R2 ;  /* 0x0000000903007c24 */ /* 0x010fe2000f8e0202 */
[----:B------:R-:W-:Y:S01]  /*00f0*/  MOV R10, 0x0 ;  /* 0x00000000000a7802 */ /* 0x000fe20000000f00 */
[----:B------:R0:W-:Y:S01]  /*0100*/  STL.64 [R1], R12 ;  /* 0x0000000c01007387 */ /* 0x0001e20000100a00 */
[----:B------:R-:W1:Y:S01]  /*0110*/  LDCU.64 UR8, c[0x4][0x8] ;  /* 0x01000100ff0877ac */ /* 0x000e620008000a00 */
[----:B---3--:R-:W-:-:S06]  /*0120*/  IMAD.WIDE R4, R0, 0x4, R4 ;  /* 0x0000000400047825 */ /* 0x008fcc00078e0204 */
[----:B-----5:R1:W3:Y:S01]  /*0130*/  LDG.E R4, desc[UR4][R4.64] ;  /* 0x0000000404047981 */ /* 0x0202e2000c1e1900 */
[----:B------:R-:W4:Y:S01]  /*0140*/  LDCU UR4, c[0x0][0x2f8] ;  /* 0x00005f00ff0477ac */ /* 0x000f220008000800 */
[----:B------:R-:W0:Y:S02]  /*0150*/  LDC.64 R10, c[0x4][R10] ;  /* 0x010000000a0a7b82 */ /* 0x000e240000000a00 */
[----:B------:R0:W-:Y:S04]  /*0160*/  STL.64 [R1+0x8], R14 ;  /* 0x0000080e01007387 */ /* 0x0001e80000100a00 */
[----:B------:R0:W-:Y:S01]  /*0170*/  STL.64 [R1+0x10], R2 ;  /* 0x0000100201007387 */ /* 0x0001e20000100a00 */
[----:B-1----:R-:W-:-:S03]  /*0180*/  MOV R5, UR9 ;  /* 0x0000000900057c02 */ /* 0x002fc60008000f00 */
[----:B------:R1:W-:Y:S01]  /*0190*/  STL [R1+0x18], R0 ;  /* 0x0000180001007387 */ /* 0x0003e20000100800 */
[----:B----4-:R-:W-:-:S04]  /*01a0*/  IADD3 R6, P0, PT, R1, UR4, RZ ;  /* 0x0000000401067c10 */ /* 0x010fc8000ff1e0ff */
[----:B--2---:R-:W-:Y:S01]  /*01b0*/  IADD3.X R7, PT, PT, RZ, UR6, RZ, P0, !PT ;  /* 0x00000006ff077c10 */ /* 0x004fe200087fe4ff */
[----:B---3--:R2:W3:Y:S02]  /*01c0*/  F2F.F64.F32 R8, R4 ;  /* 0x0000000400087310 */ /* 0x0084e40000201800 */
[----:B--2---:R-:W-:Y:S01]  /*01d0*/  MOV R4, UR8 ;  /* 0x0000000800047c02 */ /* 0x004fe20008000f00 */
[----:B0--3--:R1:W-:Y:S06]  /*01e0*/  STL.64 [R1+0x20], R8 ;  /* 0x0000200801007387 */ /* 0x0093ec0000100a00 */
[----:B------:R-:W-:-:S07]  /*01f0*/  LEPC R20, `(.L_x_0) ;  /* 0x000000001014794e */ /* 0x000fce0000000000 */
[----:B-1----:R-:W-:Y:S05]  /*0200*/  CALL.ABS.NOINC R10 ;  /* 0x000000000a007343 */ /* 0x002fea0003c00000 */
.L_x_0:
[----:B------:R-:W-:Y:S05]  /*0210*/  EXIT ;  /* 0x000000000000794d */ /* 0x000fea0003800000 */
.L_x_1:
[----:B------:R-:W-:-:S00]  /*0220*/  BRA `(.L_x_1) ;  /* 0xfffffffc00fc7947 */ /* 0x000fc0000383ffff */
[----:B------:R-:W-:-:S00]  /*0230*/  NOP ;  /* 0x0000000000007918 */ /* 0x000fc00000000000 */
        /* <DEDUP_REMOVED lines=12> */
.L_x_2:


//--------------------- .nv.global.init           --------------------------
	.section	.nv.global.init,"aw",@progbits
.nv.global.init:
	.type		$str,@object
	.size		$str,(.L_0 - $str)
$str:
        /*0000*/ 	.byte	0x74, 0x68, 0x72, 0x65, 0x61, 0x64, 0x20, 0x69, 0x64, 0x20, 0x28, 0x25, 0x64, 0x2c, 0x20, 0x25
        /*0010*/ 	.byte	0x64, 0x29, 0x20, 0x62, 0x6c, 0x6f, 0x63, 0x6b, 0x20, 0x69, 0x64, 0x20, 0x28, 0x25, 0x64, 0x2c
        /*0020*/ 	.byte	0x20, 0x25, 0x64, 0x29, 0x20, 0x63, 0x6f, 0x6f, 0x72, 0x64, 0x69, 0x6e, 0x61, 0x74, 0x65, 0x20
        /*0030*/ 	.byte	0x28, 0x25, 0x64, 0x2c, 0x20, 0x25, 0x64, 0x29, 0x20, 0x67, 0x6c, 0x6f, 0x62, 0x61, 0x6c, 0x20
        /*0040*/ 	.byte	0x69, 0x6e, 0x64, 0x65, 0x78, 0x20, 0x25, 0x32, 0x64, 0x20, 0x69, 0x76, 0x61, 0x6c, 0x20, 0x25
        /*0050*/ 	.byte	0x32, 0x2e, 0x31, 0x66, 0x0a, 0x00
.L_0:


//--------------------- .nv.shared.reserved.0     --------------------------
	.section	.nv.shared.reserved.0,"aw",@nobits
	.weak		__nv_reservedSMEM_offset_0_alias
	.size		__nv_reservedSMEM_offset_0_alias, 0, 64
	.other		__nv_reservedSMEM_offset_0_alias,@"STO_CUDA_RESERVED_SHARED STV_DEFAULT"
__nv_reservedSMEM_offset_0_alias:
	.zero		0
	.zero		64


//--------------------- .nv.constant0._Z16printThreadIndexPfii --------------------------
	.section	.nv.constant0._Z16printThreadIndexPfii,"a",@progbits
	.sectionflags	@""
	.align	4
.nv.constant0._Z16printThreadIndexPfii:
	.zero		912


//--------------------- SYMBOLS --------------------------

	.type		.nv.reservedSmem.offset0,@object
	.size		.nv.reservedSmem.offset0,0x4
	.type		vprintf,@function
